	.headerflags	@"EF_CUDA_TEXMODE_UNIFIED EF_CUDA_64BIT_ADDRESS EF_CUDA_ACCELERATORS EF_CUDA_SM90 EF_CUDA_VIRTUAL_SM(EF_CUDA_SM90)"
	.elftype	@"ET_EXEC"


//--------------------- .nv.info                  --------------------------
	.section	.nv.info,"",@"SHT_CUDA_INFO"
	.align	4


	//----- nvinfo : EIATTR_REGCOUNT
	.align		4
        /*0000*/ 	.byte	0x04, 0x2f
        /*0002*/ 	.short	(.L_3 - .L_2)
	.align		4
.L_2:
        /*0004*/ 	.word	index@(triton_poi_fused__native_batch_norm_legit_no_training_reflection_pad2d_relu_2)
        /*0008*/ 	.word	0x00000020


	//----- nvinfo : EIATTR_MIN_STACK_SIZE
	.align		4
.L_3:
        /*000c*/ 	.byte	0x04, 0x12
        /*000e*/ 	.short	(.L_5 - .L_4)
	.align		4
.L_4:
        /*0010*/ 	.word	index@(triton_poi_fused__native_batch_norm_legit_no_training_reflection_pad2d_relu_2)
        /*0014*/ 	.word	0x00000000


	//----- nvinfo : EIATTR_FRAME_SIZE
	.align		4
.L_5:
        /*0018*/ 	.byte	0x04, 0x11
        /*001a*/ 	.short	(.L_7 - .L_6)
	.align		4
.L_6:
        /*001c*/ 	.word	index@(triton_poi_fused__native_batch_norm_legit_no_training_reflection_pad2d_relu_2)
        /*0020*/ 	.word	0x00000000


	//----- nvinfo : EIATTR_MIN_STACK_SIZE
	.align		4
.L_7:
        /*0024*/ 	.byte	0x04, 0x12
        /*0026*/ 	.short	(.L_9 - .L_8)
	.align		4
.L_8:
        /*0028*/ 	.word	index@(triton_poi_fused__native_batch_norm_legit_no_training_reflection_pad2d_relu_2)
        /*002c*/ 	.word	0x00000000
.L_9:


//--------------------- .nv.info.triton_poi_fused__native_batch_norm_legit_no_training_reflection_pad2d_relu_2 --------------------------
	.section	.nv.info.triton_poi_fused__native_batch_norm_legit_no_training_reflection_pad2d_relu_2,"",@"SHT_CUDA_INFO"
	.sectionflags	@""
	.align	4


	//----- nvinfo : EIATTR_CUDA_API_VERSION
	.align		4
        /*0000*/ 	.byte	0x04, 0x37
        /*0002*/ 	.short	(.L_11 - .L_10)
.L_10:
        /*0004*/ 	.word	0x0000007c


	//----- nvinfo : EIATTR_KPARAM_INFO
	.align		4
.L_11:
        /*0008*/ 	.byte	0x04, 0x17
        /*000a*/ 	.short	(.L_13 - .L_12)
.L_12:
        /*000c*/ 	.word	0x00000000
        /*0010*/ 	.short	0x0006
        /*0012*/ 	.short	0x0030
        /*0014*/ 	.byte	0x00, 0xf0, 0x11, 0x00


	//----- nvinfo : EIATTR_KPARAM_INFO
	.align		4
.L_13:
        /*0018*/ 	.byte	0x04, 0x17
        /*001a*/ 	.short	(.L_15 - .L_14)
.L_14:
        /*001c*/ 	.word	0x00000000
        /*0020*/ 	.short	0x0005
        /*0022*/ 	.short	0x0028
        /*0024*/ 	.byte	0x00, 0xf4, 0x21, 0x00


	//----- nvinfo : EIATTR_KPARAM_INFO
	.align		4
.L_15:
        /*0028*/ 	.byte	0x04, 0x17
        /*002a*/ 	.short	(.L_17 - .L_16)
.L_16:
        /*002c*/ 	.word	0x00000000
        /*0030*/ 	.short	0x0004
        /*0032*/ 	.short	0x0020
        /*0034*/ 	.byte	0x00, 0xf4, 0x21, 0x00


	//----- nvinfo : EIATTR_KPARAM_INFO
	.align		4
.L_17:
        /*0038*/ 	.byte	0x04, 0x17
        /*003a*/ 	.short	(.L_19 - .L_18)
.L_18:
        /*003c*/ 	.word	0x00000000
        /*0040*/ 	.short	0x0003
        /*0042*/ 	.short	0x0018
        /*0044*/ 	.byte	0x00, 0xf4, 0x21, 0x00


	//----- nvinfo : EIATTR_KPARAM_INFO
	.align		4
.L_19:
        /*0048*/ 	.byte	0x04, 0x17
        /*004a*/ 	.short	(.L_21 - .L_20)
.L_20:
        /*004c*/ 	.word	0x00000000
        /*0050*/ 	.short	0x0002
        /*0052*/ 	.short	0x0010
        /*0054*/ 	.byte	0x00, 0xf4, 0x21, 0x00


	//----- nvinfo : EIATTR_KPARAM_INFO
	.align		4
.L_21:
        /*0058*/ 	.byte	0x04, 0x17
        /*005a*/ 	.short	(.L_23 - .L_22)
.L_22:
        /*005c*/ 	.word	0x00000000
        /*0060*/ 	.short	0x0001
        /*0062*/ 	.short	0x0008
        /*0064*/ 	.byte	0x00, 0xf4, 0x21, 0x00


	//----- nvinfo : EIATTR_KPARAM_INFO
	.align		4
.L_23:
        /*0068*/ 	.byte	0x04, 0x17
        /*006a*/ 	.short	(.L_25 - .L_24)
.L_24:
        /*006c*/ 	.word	0x00000000
        /*0070*/ 	.short	0x0000
        /*0072*/ 	.short	0x0000
        /*0074*/ 	.byte	0x00, 0xf4, 0x21, 0x00


	//----- nvinfo : EIATTR_SPARSE_MMA_MASK
	.align		4
.L_25:
        /*0078*/ 	.byte	0x03, 0x50
        /*007a*/ 	.short	0x0000


	//----- nvinfo : EIATTR_MAXREG_COUNT
	.align		4
        /*007c*/ 	.byte	0x03, 0x1b
        /*007e*/ 	.short	0x00ff


	//----- nvinfo : EIATTR_EXIT_INSTR_OFFSETS
	.align		4
        /*0080*/ 	.byte	0x04, 0x1c
        /*0082*/ 	.short	(.L_27 - .L_26)


	//   ....[0]....
.L_26:
        /*0084*/ 	.word	0x00000ff0


	//----- nvinfo : EIATTR_REQNTID
	.align		4
.L_27:
        /*0088*/ 	.byte	0x04, 0x10
        /*008a*/ 	.short	(.L_29 - .L_28)
.L_28:
        /*008c*/ 	.word	0x00000080
        /*0090*/ 	.word	0x00000001
        /*0094*/ 	.word	0x00000001


	//----- nvinfo : EIATTR_CBANK_PARAM_SIZE
	.align		4
.L_29:
        /*0098*/ 	.byte	0x03, 0x19
        /*009a*/ 	.short	0x0034


	//----- nvinfo : EIATTR_PARAM_CBANK
	.align		4
        /*009c*/ 	.byte	0x04, 0x0a
        /*009e*/ 	.short	(.L_31 - .L_30)
	.align		4
.L_30:
        /*00a0*/ 	.word	index@(.nv.constant0.triton_poi_fused__native_batch_norm_legit_no_training_reflection_pad2d_relu_2)
        /*00a4*/ 	.short	0x0210
        /*00a6*/ 	.short	0x0034


	//----- nvinfo : EIATTR_SW_WAR
	.align		4
.L_31:
        /*00a8*/ 	.byte	0x04, 0x36
        /*00aa*/ 	.short	(.L_33 - .L_32)
.L_32:
        /*00ac*/ 	.word	0x00000008
.L_33:


//--------------------- .nv.callgraph             --------------------------
	.section	.nv.callgraph,"",@"SHT_CUDA_CALLGRAPH"
	.align	4
	.sectionentsize	8
	.align		4
        /*0000*/ 	.word	0x00000000
	.align		4
        /*0004*/ 	.word	0xffffffff
	.align		4
        /*0008*/ 	.word	0x00000000
	.align		4
        /*000c*/ 	.word	0xfffffffe
	.align		4
        /*0010*/ 	.word	0x00000000
	.align		4
        /*0014*/ 	.word	0xfffffffd
	.align		4
        /*0018*/ 	.word	0x00000000
	.align		4
        /*001c*/ 	.word	0xfffffffc


//--------------------- .nv.constant4             --------------------------
	.section	.nv.constant4,"a",@progbits
	.align	8
	.align		8
.nv.constant4:
        /*0000*/ 	.dword	_$_str
	.align		8
        /*0008*/ 	.dword	_$_str_$_2


//--------------------- .text.triton_poi_fused__native_batch_norm_legit_no_training_reflection_pad2d_relu_2 --------------------------
	.section	.text.triton_poi_fused__native_batch_norm_legit_no_training_reflection_pad2d_relu_2,"ax",@progbits
	.align	128
        .global         triton_poi_fused__native_batch_norm_legit_no_training_reflection_pad2d_relu_2
        .type           triton_poi_fused__native_batch_norm_legit_no_training_reflection_pad2d_relu_2,@function
        .size           triton_poi_fused__native_batch_norm_legit_no_training_reflection_pad2d_relu_2,(.L_x_1 - triton_poi_fused__native_batch_norm_legit_no_training_reflection_pad2d_relu_2)
        .other          triton_poi_fused__native_batch_norm_legit_no_training_reflection_pad2d_relu_2,@"STO_CUDA_ENTRY STV_DEFAULT"
triton_poi_fused__native_batch_norm_legit_no_training_reflection_pad2d_relu_2:
.text.triton_poi_fused__native_batch_norm_legit_no_training_reflection_pad2d_relu_2:
[----:B------:R-:W-:Y:S01]  /*0000*/  LDC R1, c[0x0][0x28] ;  /* 0x00000a00ff017b82 */ /* 0x000fe20000000800 */
[----:B------:R-:W1:Y:S07]  /*0010*/  S2R R0, SR_TID.X ;  /* 0x0000000000007919 */ /* 0x000e6e0000002100 */
[----:B------:R-:W2:Y:S01]  /*0020*/  LDC.64 R28, c[0x0][0x220] ;  /* 0x00008800ff1c7b82 */ /* 0x000ea20000000a00 */
[----:B------:R-:W-:Y:S01]  /*0030*/  ULDC.64 UR4, c[0x0][0x208] ;  /* 0x0000820000047ab9 */ /* 0x000fe20000000a00 */
[----:B------:R-:W3:Y:S01]  /*0040*/  S2R R3, SR_CTAID.X ;  /* 0x0000000000037919 */ /* 0x000ee20000002500 */
[----:B-1----:R-:W-:-:S04]  /*0050*/  SHF.L.U32 R0, R0, 0x2, RZ ;  /* 0x0000000200007819 */ /* 0x002fc800000006ff */
[----:B------:R-:W-:-:S05]  /*0060*/  LOP3.LUT R0, R0, 0x1fc, RZ, 0xc0, !PT ;  /* 0x000001fc00007812 */ /* 0x000fca00078ec0ff */
[----:B---3--:R-:W-:-:S04]  /*0070*/  IMAD R2, R3, 0x400, R0 ;  /* 0x0000040003027824 */ /* 0x008fc800078e0200 */
[C---:B------:R-:W-:Y:S01]  /*0080*/  VIADD R8, R2.reuse, 0x3 ;  /* 0x0000000302087836 */ /* 0x040fe20000000000 */
[----:B------:R-:W-:Y:S01]  /*0090*/  IADD3 R3, R2, 0x200, RZ ;  /* 0x0000020002037810 */ /* 0x000fe20007ffe0ff */
[----:B------:R-:W-:Y:S01]  /*00a0*/  IMAD.HI R6, R2, 0x38e38e39, RZ ;  /* 0x38e38e3902067827 */ /* 0x000fe200078e02ff */
[----:B------:R-:W-:-:S03]  /*00b0*/  IADD3 R7, R2, 0x1, RZ ;  /* 0x0000000102077810 */ /* 0x000fc60007ffe0ff */
[----:B------:R-:W-:Y:S01]  /*00c0*/  IMAD.HI R4, R8, 0x2aaaaaab, RZ ;  /* 0x2aaaaaab08047827 */ /* 0x000fe200078e02ff */
[----:B------:R-:W-:-:S03]  /*00d0*/  SHF.R.U32.HI R9, RZ, 0x1f, R6 ;  /* 0x0000001fff097819 */ /* 0x000fc60000011606 */
[----:B------:R-:W-:Y:S01]  /*00e0*/  IMAD.HI R10, R3, 0x38e38e39, RZ ;  /* 0x38e38e39030a7827 */ /* 0x000fe200078e02ff */
[----:B------:R-:W-:Y:S02]  /*00f0*/  LEA.HI R4, R4, R4, RZ, 0x1 ;  /* 0x0000000404047211 */ /* 0x000fe400078f08ff */
[----:B------:R-:W-:Y:S01]  /*0100*/  LEA.HI.SX32 R6, R6, R9, 0x1d ;  /* 0x0000000906067211 */ /* 0x000fe200078feaff */
[----:B------:R-:W-:Y:S01]  /*0110*/  VIADD R11, R2, 0x2 ;  /* 0x00000002020b7836 */ /* 0x000fe20000000000 */
[----:B------:R-:W-:Y:S01]  /*0120*/  SHF.R.U32.HI R13, RZ, 0x1f, R10 ;  /* 0x0000001fff0d7819 */ /* 0x000fe2000001160a */
[----:B------:R-:W-:Y:S02]  /*0130*/  IMAD R5, R4, 0x6, RZ ;  /* 0x0000000604057824 */ /* 0x000fe400078e02ff */
[----:B------:R-:W-:Y:S01]  /*0140*/  IMAD.HI R9, R11, 0x2aaaaaab, RZ ;  /* 0x2aaaaaab0b097827 */ /* 0x000fe200078e02ff */
[----:B------:R-:W-:Y:S02]  /*0150*/  LEA.HI.SX32 R4, R10, R13, 0x1d ;  /* 0x0000000d0a047211 */ /* 0x000fe400078feaff */
[----:B------:R-:W-:Y:S01]  /*0160*/  LOP3.LUT R5, RZ, R5, RZ, 0x33, !PT ;  /* 0x00000005ff057212 */ /* 0x000fe200078e33ff */
[----:B------:R-:W-:Y:S01]  /*0170*/  IMAD.HI R10, R3, 0x2aaaaaab, RZ ;  /* 0x2aaaaaab030a7827 */ /* 0x000fe200078e02ff */
[----:B------:R-:W-:-:S03]  /*0180*/  LEA.HI R9, R9, R9, RZ, 0x1 ;  /* 0x0000000909097211 */ /* 0x000fc600078f08ff */
[----:B------:R-:W-:Y:S01]  /*0190*/  IMAD.IADD R8, R8, 0x1, R5 ;  /* 0x0000000108087824 */ /* 0x000fe200078e0205 */
[----:B------:R-:W-:Y:S01]  /*01a0*/  IADD3 R5, R2, 0x201, RZ ;  /* 0x0000020102057810 */ /* 0x000fe20007ffe0ff */
[----:B------:R-:W-:Y:S01]  /*01b0*/  IMAD.HI R0, R7, 0x2aaaaaab, RZ ;  /* 0x2aaaaaab07007827 */ /* 0x000fe200078e02ff */
[----:B------:R-:W-:-:S03]  /*01c0*/  LEA.HI R10, R10, R10, RZ, 0x1 ;  /* 0x0000000a0a0a7211 */ /* 0x000fc600078f08ff */
[----:B------:R-:W-:Y:S01]  /*01d0*/  IMAD.HI R12, R2, 0x2aaaaaab, RZ ;  /* 0x2aaaaaab020c7827 */ /* 0x000fe200078e02ff */
[----:B------:R-:W-:-:S03]  /*01e0*/  LEA.HI R0, R0, R0, RZ, 0x1 ;  /* 0x0000000000007211 */ /* 0x000fc600078f08ff */
[----:B------:R-:W-:Y:S01]  /*01f0*/  IMAD.HI R15, R5, 0x2aaaaaab, RZ ;  /* 0x2aaaaaab050f7827 */ /* 0x000fe200078e02ff */
[----:B------:R-:W-:-:S03]  /*0200*/  LEA.HI R12, R12, R12, RZ, 0x1 ;  /* 0x0000000c0c0c7211 */ /* 0x000fc600078f08ff */
[----:B------:R-:W-:Y:S01]  /*0210*/  IMAD R13, R9, 0x6, RZ ;  /* 0x00000006090d7824 */ /* 0x000fe200078e02ff */
[----:B------:R-:W-:Y:S01]  /*0220*/  LEA.HI R15, R15, R15, RZ, 0x1 ;  /* 0x0000000f0f0f7211 */ /* 0x000fe200078f08ff */
[----:B------:R-:W-:Y:S02]  /*0230*/  IMAD R14, R10, 0x6, RZ ;  /* 0x000000060a0e7824 */ /* 0x000fe400078e02ff */
[----:B------:R-:W-:Y:S01]  /*0240*/  IMAD R0, R0, 0x6, RZ ;  /* 0x0000000600007824 */ /* 0x000fe200078e02ff */
[----:B------:R-:W-:Y:S01]  /*0250*/  LOP3.LUT R18, RZ, R13, RZ, 0x33, !PT ;  /* 0x0000000dff127212 */ /* 0x000fe200078e33ff */
[----:B------:R-:W-:Y:S01]  /*0260*/  IMAD.HI R13, R12, 0x2aaaaaab, RZ ;  /* 0x2aaaaaab0c0d7827 */ /* 0x000fe200078e02ff */
[----:B------:R-:W-:Y:S02]  /*0270*/  LOP3.LUT R14, RZ, R14, RZ, 0x33, !PT ;  /* 0x0000000eff0e7212 */ /* 0x000fe400078e33ff */
[----:B------:R-:W-:Y:S01]  /*0280*/  LOP3.LUT R0, RZ, R0, RZ, 0x33, !PT ;  /* 0x00000000ff007212 */ /* 0x000fe200078e33ff */
[----:B------:R-:W-:Y:S01]  /*0290*/  IMAD R15, R15, 0x6, RZ ;  /* 0x000000060f0f7824 */ /* 0x000fe200078e02ff */
[----:B------:R-:W-:Y:S01]  /*02a0*/  LEA.HI R13, R13, R13, RZ, 0x1 ;  /* 0x0000000d0d0d7211 */ /* 0x000fe200078f08ff */
[----:B------:R-:W-:Y:S01]  /*02b0*/  IMAD.IADD R3, R3, 0x1, R14 ;  /* 0x0000000103037824 */ /* 0x000fe200078e020e */
[----:B------:R-:W-:Y:S01]  /*02c0*/  IADD3 R11, R11, R18, RZ ;  /* 0x000000120b0b7210 */ /* 0x000fe20007ffe0ff */
[----:B------:R-:W-:Y:S01]  /*02d0*/  IMAD.HI R14, R9, 0x2aaaaaab, RZ ;  /* 0x2aaaaaab090e7827 */ /* 0x000fe200078e02ff */
[----:B------:R-:W-:-:S02]  /*02e0*/  LOP3.LUT R18, RZ, R15, RZ, 0x33, !PT ;  /* 0x0000000fff127212 */ /* 0x000fc400078e33ff */
[----:B------:R-:W-:Y:S01]  /*02f0*/  IADD3 R7, R7, R0, RZ ;  /* 0x0000000007077210 */ /* 0x000fe20007ffe0ff */
[----:B------:R-:W-:Y:S01]  /*0300*/  IMAD.HI R15, R10, 0x2aaaaaab, RZ ;  /* 0x2aaaaaab0a0f7827 */ /* 0x000fe200078e02ff */
[----:B------:R-:W-:Y:S02]  /*0310*/  LEA.HI R14, R14, R14, RZ, 0x1 ;  /* 0x0000000e0e0e7211 */ /* 0x000fe400078f08ff */
[----:B------:R-:W-:Y:S01]  /*0320*/  IABS R11, R11 ;  /* 0x0000000b000b7213 */ /* 0x000fe20000000000 */
[----:B------:R-:W-:Y:S01]  /*0330*/  VIADD R0, R2, 0x203 ;  /* 0x0000020302007836 */ /* 0x000fe20000000000 */
[----:B------:R-:W-:Y:S01]  /*0340*/  LEA.HI R15, R15, R15, RZ, 0x1 ;  /* 0x0000000f0f0f7211 */ /* 0x000fe200078f08ff */
[----:B------:R-:W-:Y:S01]  /*0350*/  IMAD R13, R13, 0x6, RZ ;  /* 0x000000060d0d7824 */ /* 0x000fe200078e02ff */
[----:B------:R-:W-:Y:S01]  /*0360*/  IADD3 R5, R5, R18, RZ ;  /* 0x0000001205057210 */ /* 0x000fe20007ffe0ff */
[----:B------:R-:W-:-:S03]  /*0370*/  IMAD.HI R16, R0, 0x2aaaaaab, RZ ;  /* 0x2aaaaaab00107827 */ /* 0x000fc600078e02ff */
[----:B------:R-:W-:Y:S01]  /*0380*/  LOP3.LUT R19, RZ, R13, RZ, 0x33, !PT ;  /* 0x0000000dff137212 */ /* 0x000fe200078e33ff */
[----:B------:R-:W-:Y:S01]  /*0390*/  IMAD R13, R12, 0x6, RZ ;  /* 0x000000060c0d7824 */ /* 0x000fe200078e02ff */
[----:B------:R-:W-:Y:S01]  /*03a0*/  LEA.HI R16, R16, R16, RZ, 0x1 ;  /* 0x0000001010107211 */ /* 0x000fe200078f08ff */
[----:B------:R-:W-:Y:S01]  /*03b0*/  IMAD R14, R14, 0x6, RZ ;  /* 0x000000060e0e7824 */ /* 0x000fe200078e02ff */
[----:B------:R-:W-:Y:S01]  /*03c0*/  IADD3 R12, R12, R19, RZ ;  /* 0x000000130c0c7210 */ /* 0x000fe20007ffe0ff */
[----:B------:R-:W-:Y:S01]  /*03d0*/  IMAD R15, R15, 0x6, RZ ;  /* 0x000000060f0f7824 */ /* 0x000fe200078e02ff */
[----:B------:R-:W-:Y:S01]  /*03e0*/  LOP3.LUT R13, RZ, R13, RZ, 0x33, !PT ;  /* 0x0000000dff0d7212 */ /* 0x000fe200078e33ff */
[----:B------:R-:W-:Y:S01]  /*03f0*/  IMAD R16, R16, 0x6, RZ ;  /* 0x0000000610107824 */ /* 0x000fe200078e02ff */
[----:B------:R-:W-:Y:S02]  /*0400*/  LOP3.LUT R14, RZ, R14, RZ, 0x33, !PT ;  /* 0x0000000eff0e7212 */ /* 0x000fe400078e33ff */
[----:B------:R-:W-:-:S02]  /*0410*/  LOP3.LUT R15, RZ, R15, RZ, 0x33, !PT ;  /* 0x0000000fff0f7212 */ /* 0x000fc400078e33ff */
[----:B------:R-:W-:Y:S01]  /*0420*/  IADD3 R13, R2, R13, RZ ;  /* 0x0000000d020d7210 */ /* 0x000fe20007ffe0ff */
[----:B------:R-:W-:Y:S01]  /*0430*/  IMAD.IADD R9, R9, 0x1, R14 ;  /* 0x0000000109097824 */ /* 0x000fe200078e020e */
[----:B------:R-:W-:Y:S01]  /*0440*/  LOP3.LUT R17, RZ, R16, RZ, 0x33, !PT ;  /* 0x00000010ff117212 */ /* 0x000fe200078e33ff */
[----:B------:R-:W-:Y:S01]  /*0450*/  IMAD.IADD R14, R10, 0x1, R15 ;  /* 0x000000010a0e7824 */ /* 0x000fe200078e020f */
[----:B------:R-:W-:Y:S02]  /*0460*/  IABS R10, R13 ;  /* 0x0000000d000a7213 */ /* 0x000fe40000000000 */
[----:B------:R-:W-:Y:S01]  /*0470*/  IABS R15, R7 ;  /* 0x00000007000f7213 */ /* 0x000fe20000000000 */
[----:B------:R-:W-:Y:S01]  /*0480*/  IMAD.IADD R0, R0, 0x1, R17 ;  /* 0x0000000100007824 */ /* 0x000fe200078e0211 */
[----:B------:R-:W-:Y:S01]  /*0490*/  SHF.R.S32.HI R17, RZ, 0x1f, R6 ;  /* 0x0000001fff117819 */ /* 0x000fe20000011406 */
[----:B------:R-:W-:Y:S01]  /*04a0*/  IMAD.MOV.U32 R7, RZ, RZ, R10 ;  /* 0x000000ffff077224 */ /* 0x000fe200078e000a */
[----:B------:R-:W-:-:S02]  /*04b0*/  IABS R16, R8 ;  /* 0x0000000800107213 */ /* 0x000fc40000000000 */
[----:B------:R-:W-:Y:S02]  /*04c0*/  MOV R8, R15 ;  /* 0x0000000f00087202 */ /* 0x000fe40000000f00 */
[----:B------:R-:W-:Y:S01]  /*04d0*/  LEA.HI R17, R17, R6, RZ, 0x9 ;  /* 0x0000000611117211 */ /* 0x000fe200078f48ff */
[----:B------:R-:W-:Y:S01]  /*04e0*/  IMAD.MOV.U32 R10, RZ, RZ, R16 ;  /* 0x000000ffff0a7224 */ /* 0x000fe200078e0010 */
[----:B------:R-:W-:Y:S01]  /*04f0*/  IADD3 R7, R7, -0x3, RZ ;  /* 0xfffffffd07077810 */ /* 0x000fe20007ffe0ff */
[----:B------:R-:W-:Y:S01]  /*0500*/  VIADD R8, R8, 0xfffffffd ;  /* 0xfffffffd08087836 */ /* 0x000fe20000000000 */
[----:B------:R-:W-:Y:S02]  /*0510*/  LOP3.LUT R17, R17, 0xfffffe00, RZ, 0xc0, !PT ;  /* 0xfffffe0011117812 */ /* 0x000fe400078ec0ff */
[----:B------:R-:W-:Y:S02]  /*0520*/  IABS R12, R12 ;  /* 0x0000000c000c7213 */ /* 0x000fe40000000000 */
[----:B------:R-:W-:Y:S01]  /*0530*/  IABS R19, R7 ;  /* 0x0000000700137213 */ /* 0x000fe20000000000 */
[----:B------:R-:W-:Y:S01]  /*0540*/  VIADD R7, R11, 0xfffffffd ;  /* 0xfffffffd0b077836 */ /* 0x000fe20000000000 */
[----:B------:R-:W-:-:S02]  /*0550*/  IADD3 R26, R6, -R17, RZ ;  /* 0x80000011061a7210 */ /* 0x000fc40007ffe0ff */
[----:B------:R-:W-:Y:S01]  /*0560*/  IADD3 R10, R10, -0x3, RZ ;  /* 0xfffffffd0a0a7810 */ /* 0x000fe20007ffe0ff */
[----:B------:R-:W1:Y:S01]  /*0570*/  LDC.64 R16, c[0x0][0x228] ;  /* 0x00008a00ff107b82 */ /* 0x000e620000000a00 */
[----:B------:R-:W-:Y:S02]  /*0580*/  IABS R23, R8 ;  /* 0x0000000800177213 */ /* 0x000fe40000000000 */
[----:B------:R-:W-:Y:S02]  /*0590*/  LEA R6, R6, 0xf, 0x4 ;  /* 0x0000000f06067811 */ /* 0x000fe400078e20ff */
[----:B------:R-:W-:Y:S02]  /*05a0*/  SHF.R.S32.HI R13, RZ, 0x1f, R4 ;  /* 0x0000001fff0d7819 */ /* 0x000fe40000011404 */
[----:B------:R-:W-:Y:S01]  /*05b0*/  IADD3 R8, R12, -0x3, RZ ;  /* 0xfffffffd0c087810 */ /* 0x000fe20007ffe0ff */
[----:B------:R-:W-:Y:S01]  /*05c0*/  IMAD.IADD R19, R6, 0x1, -R19 ;  /* 0x0000000106137824 */ /* 0x000fe200078e0a13 */
[----:B------:R-:W-:-:S02]  /*05d0*/  IABS R25, R7 ;  /* 0x0000000700197213 */ /* 0x000fc40000000000 */
[----:B------:R-:W-:Y:S02]  /*05e0*/  IABS R21, R10 ;  /* 0x0000000a00157213 */ /* 0x000fe40000000000 */
[----:B------:R-:W-:Y:S01]  /*05f0*/  IABS R8, R8 ;  /* 0x0000000800087213 */ /* 0x000fe20000000000 */
[----:B------:R-:W3:Y:S01]  /*0600*/  LDC.64 R10, c[0x0][0x210] ;  /* 0x00008400ff0a7b82 */ /* 0x000ee20000000a00 */
[----:B------:R-:W-:Y:S01]  /*0610*/  IADD3 R23, R6, -R23, RZ ;  /* 0x8000001706177210 */ /* 0x000fe20007ffe0ff */
[----:B------:R-:W-:Y:S01]  /*0620*/  IMAD.IADD R25, R6, 0x1, -R25 ;  /* 0x0000000106197824 */ /* 0x000fe200078e0a19 */
[----:B------:R-:W-:Y:S01]  /*0630*/  LEA.HI R13, R13, R4, RZ, 0x9 ;  /* 0x000000040d0d7211 */ /* 0x000fe200078f48ff */
[C---:B------:R-:W-:Y:S01]  /*0640*/  IMAD R19, R8.reuse, -0x4, R19 ;  /* 0xfffffffc08137824 */ /* 0x040fe200078e0213 */
[----:B------:R-:W-:Y:S01]  /*0650*/  IADD3 R21, R6, -R21, RZ ;  /* 0x8000001506157210 */ /* 0x000fe20007ffe0ff */
[----:B------:R-:W-:Y:S01]  /*0660*/  IMAD R23, R8, -0x4, R23 ;  /* 0xfffffffc08177824 */ /* 0x000fe200078e0217 */
[----:B------:R-:W-:-:S02]  /*0670*/  LOP3.LUT R7, R13, 0xfffffe00, RZ, 0xc0, !PT ;  /* 0xfffffe000d077812 */ /* 0x000fc400078ec0ff */
[----:B------:R-:W-:Y:S01]  /*0680*/  IABS R6, R3 ;  /* 0x0000000300067213 */ /* 0x000fe20000000000 */
[----:B------:R-:W4:Y:S01]  /*0690*/  LDC.64 R12, c[0x0][0x218] ;  /* 0x00008600ff0c7b82 */ /* 0x000f220000000a00 */
[----:B------:R-:W-:Y:S01]  /*06a0*/  IABS R8, R5 ;  /* 0x0000000500087213 */ /* 0x000fe20000000000 */
[----:B------:R-:W-:Y:S01]  /*06b0*/  IMAD.IADD R3, R4, 0x1, -R7 ;  /* 0x0000000104037824 */ /* 0x000fe200078e0a07 */
[----:B------:R-:W-:Y:S02]  /*06c0*/  MOV R5, R6 ;  /* 0x0000000600057202 */ /* 0x000fe40000000f00 */
[----:B------:R-:W-:Y:S01]  /*06d0*/  IABS R7, R9 ;  /* 0x0000000900077213 */ /* 0x000fe20000000000 */
[----:B------:R-:W-:Y:S01]  /*06e0*/  IMAD.MOV.U32 R6, RZ, RZ, R8 ;  /* 0x000000ffff067224 */ /* 0x000fe200078e0008 */
[----:B------:R-:W-:Y:S02]  /*06f0*/  IABS R8, R14 ;  /* 0x0000000e00087213 */ /* 0x000fe40000000000 */
[----:B------:R-:W-:Y:S01]  /*0700*/  IADD3 R5, R5, -0x3, RZ ;  /* 0xfffffffd05057810 */ /* 0x000fe20007ffe0ff */
[----:B------:R-:W-:Y:S01]  /*0710*/  VIADD R6, R6, 0xfffffffd ;  /* 0xfffffffd06067836 */ /* 0x000fe20000000000 */
[----:B------:R-:W-:Y:S01]  /*0720*/  IADD3 R7, R7, -0x3, RZ ;  /* 0xfffffffd07077810 */ /* 0x000fe20007ffe0ff */
[----:B------:R-:W5:Y:S01]  /*0730*/  LDC.64 R14, c[0x0][0x230] ;  /* 0x00008c00ff0e7b82 */ /* 0x000f620000000a00 */
[----:B------:R-:W-:Y:S01]  /*0740*/  IABS R9, R5 ;  /* 0x0000000500097213 */ /* 0x000fe20000000000 */
[----:B------:R-:W-:Y:S01]  /*0750*/  VIADD R5, R8, 0xfffffffd ;  /* 0xfffffffd08057836 */ /* 0x000fe20000000000 */
[----:B------:R-:W-:Y:S01]  /*0760*/  IABS R8, R7 ;  /* 0x0000000700087213 */ /* 0x000fe20000000000 */
[----:B---3--:R-:W-:Y:S01]  /*0770*/  IMAD.WIDE R22, R23, 0x4, R10 ;  /* 0x0000000417167825 */ /* 0x008fe200078e020a */
[----:B------:R-:W-:-:S02]  /*0780*/  IABS R6, R6 ;  /* 0x0000000600067213 */ /* 0x000fc40000000000 */
[----:B------:R-:W-:Y:S01]  /*0790*/  MOV R7, R9 ;  /* 0x0000000900077202 */ /* 0x000fe20000000f00 */
[----:B------:R-:W-:Y:S01]  /*07a0*/  IMAD R25, R8, -0x4, R25 ;  /* 0xfffffffc08197824 */ /* 0x000fe200078e0219 */
[----:B------:R-:W-:Y:S01]  /*07b0*/  LEA R4, R4, 0xf, 0x4 ;  /* 0x0000000f04047811 */ /* 0x000fe200078e20ff */
[----:B------:R-:W-:Y:S01]  /*07c0*/  IMAD.MOV.U32 R9, RZ, RZ, R6 ;  /* 0x000000ffff097224 */ /* 0x000fe200078e0006 */
[----:B------:R-:W-:Y:S01]  /*07d0*/  IABS R6, R5 ;  /* 0x0000000500067213 */ /* 0x000fe20000000000 */
[----:B------:R-:W-:Y:S01]  /*07e0*/  IMAD.WIDE R24, R25, 0x4, R10 ;  /* 0x0000000419187825 */ /* 0x000fe200078e020a */
[----:B------:R-:W3:Y:S01]  /*07f0*/  LDG.E.EL R22, desc[UR4][R22.64] ;  /* 0x0000000416167981 */ /* 0x000ee2000c2e1900 */
[----:B------:R-:W-:Y:S02]  /*0800*/  IADD3 R5, R4, -R7, RZ ;  /* 0x8000000704057210 */ /* 0x000fe40007ffe0ff */
[----:B------:R-:W-:Y:S01]  /*0810*/  IMAD.MOV.U32 R7, RZ, RZ, R6 ;  /* 0x000000ffff077224 */ /* 0x000fe200078e0006 */
[----:B------:R-:W-:Y:S01]  /*0820*/  IADD3 R6, R4, -R9, RZ ;  /* 0x8000000904067210 */ /* 0x000fe20007ffe0ff */
[----:B------:R-:W-:-:S02]  /*0830*/  IMAD R21, R8, -0x4, R21 ;  /* 0xfffffffc08157824 */ /* 0x000fc400078e0215 */
[----:B--2---:R-:W-:Y:S01]  /*0840*/  IMAD.WIDE R8, R26, 0x4, R28 ;  /* 0x000000041a087825 */ /* 0x004fe200078e021c */
[----:B------:R2:W3:Y:S03]  /*0850*/  LDG.E.EL R23, desc[UR4][R24.64] ;  /* 0x0000000418177981 */ /* 0x0004e6000c2e1900 */
[C---:B------:R-:W-:Y:S02]  /*0860*/  IMAD R5, R7.reuse, -0x4, R5 ;  /* 0xfffffffc07057824 */ /* 0x040fe400078e0205 */
[----:B------:R-:W-:Y:S02]  /*0870*/  IMAD R6, R7, -0x4, R6 ;  /* 0xfffffffc07067824 */ /* 0x000fe400078e0206 */
[----:B------:R-:W-:Y:S01]  /*0880*/  IMAD.WIDE R28, R3, 0x4, R28 ;  /* 0x00000004031c7825 */ /* 0x000fe200078e021c */
[----:B------:R-:W3:Y:S03]  /*0890*/  LDG.E.EL R7, desc[UR4][R8.64] ;  /* 0x0000000408077981 */ /* 0x000ee6000c2e1900 */
[----:B------:R-:W-:-:S04]  /*08a0*/  IMAD.WIDE R18, R19, 0x4, R10 ;  /* 0x0000000413127825 */ /* 0x000fc800078e020a */
[----:B--2---:R-:W-:Y:S01]  /*08b0*/  VIADD R24, R2, 0x202 ;  /* 0x0000020202187836 */ /* 0x004fe20000000000 */
[----:B0-----:R0:W2:Y:S03]  /*08c0*/  LDG.E.EL R8, desc[UR4][R28.64] ;  /* 0x000000041c087981 */ /* 0x0010a6000c2e1900 */
[----:B------:R-:W-:Y:S01]  /*08d0*/  IMAD.HI R27, R24, 0x2aaaaaab, RZ ;  /* 0x2aaaaaab181b7827 */ /* 0x000fe200078e02ff */
[----:B------:R1:W2:Y:S04]  /*08e0*/  LDG.E.EL R9, desc[UR4][R18.64] ;  /* 0x0000000412097981 */ /* 0x0002a8000c2e1900 */
[----:B------:R-:W-:-:S05]  /*08f0*/  LEA.HI R27, R27, R27, RZ, 0x1 ;  /* 0x0000001b1b1b7211 */ /* 0x000fca00078f08ff */
[----:B0-----:R-:W-:Y:S02]  /*0900*/  IMAD R28, R27, 0x6, RZ ;  /* 0x000000061b1c7824 */ /* 0x001fe400078e02ff */
[----:B-1----:R-:W-:-:S03]  /*0910*/  IMAD.WIDE R18, R21, 0x4, R10 ;  /* 0x0000000415127825 */ /* 0x002fc600078e020a */
[----:B------:R-:W-:Y:S01]  /*0920*/  LOP3.LUT R29, RZ, R28, RZ, 0x33, !PT ;  /* 0x0000001cff1d7212 */ /* 0x000fe200078e33ff */
[----:B------:R-:W-:Y:S01]  /*0930*/  IMAD.HI R28, R27, 0x2aaaaaab, RZ ;  /* 0x2aaaaaab1b1c7827 */ /* 0x000fe200078e02ff */
[----:B------:R0:W2:Y:S03]  /*0940*/  LDG.E.EL R25, desc[UR4][R18.64] ;  /* 0x0000000412197981 */ /* 0x0000a6000c2e1900 */
[----:B----4-:R-:W-:Y:S01]  /*0950*/  IMAD.WIDE R20, R26, 0x4, R12 ;  /* 0x000000041a147825 */ /* 0x010fe200078e020c */
[----:B------:R-:W-:Y:S02]  /*0960*/  LEA.HI R28, R28, R28, RZ, 0x1 ;  /* 0x0000001c1c1c7211 */ /* 0x000fe400078f08ff */
[----:B------:R-:W-:-:S03]  /*0970*/  IADD3 R24, R24, R29, RZ ;  /* 0x0000001d18187210 */ /* 0x000fc60007ffe0ff */
[----:B------:R-:W4:Y:S01]  /*0980*/  LDG.E.EL R20, desc[UR4][R20.64] ;  /* 0x0000000414147981 */ /* 0x000f22000c2e1900 */
[----:B0-----:R-:W-:-:S04]  /*0990*/  IMAD.WIDE R18, R26, 0x4, R16 ;  /* 0x000000041a127825 */ /* 0x001fc800078e0210 */
[----:B------:R-:W-:Y:S01]  /*09a0*/  IMAD R28, R28, 0x6, RZ ;  /* 0x000000061c1c7824 */ /* 0x000fe200078e02ff */
[----:B------:R-:W-:Y:S01]  /*09b0*/  IABS R24, R24 ;  /* 0x0000001800187213 */ /* 0x000fe20000000000 */
[----:B------:R5:W4:Y:S03]  /*09c0*/  LDG.E.EL R21, desc[UR4][R18.64] ;  /* 0x0000000412157981 */ /* 0x000b26000c2e1900 */
[----:B------:R-:W-:Y:S01]  /*09d0*/  LOP3.LUT R28, RZ, R28, RZ, 0x33, !PT ;  /* 0x0000001cff1c7212 */ /* 0x000fe200078e33ff */
[----:B-----5:R-:W-:-:S05]  /*09e0*/  IMAD.WIDE R18, R26, 0x4, R14 ;  /* 0x000000041a127825 */ /* 0x020fca00078e020e */
[----:B------:R0:W5:Y:S01]  /*09f0*/  LDG.E.EL R26, desc[UR4][R18.64] ;  /* 0x00000004121a7981 */ /* 0x000162000c2e1900 */
[----:B------:R-:W-:Y:S01]  /*0a00*/  IMAD.IADD R28, R27, 0x1, R28 ;  /* 0x000000011b1c7824 */ /* 0x000fe200078e021c */
[----:B0-----:R-:W-:Y:S02]  /*0a10*/  IABS R18, R0 ;  /* 0x0000000000127213 */ /* 0x001fe40000000000 */
[----:B------:R-:W-:Y:S02]  /*0a20*/  MOV R0, R24 ;  /* 0x0000001800007202 */ /* 0x000fe40000000f00 */
[----:B------:R-:W-:-:S03]  /*0a30*/  IABS R19, R28 ;  /* 0x0000001c00137213 */ /* 0x000fc60000000000 */
[----:B------:R-:W-:Y:S01]  /*0a40*/  VIADD R0, R0, 0xfffffffd ;  /* 0xfffffffd00007836 */ /* 0x000fe20000000000 */
[----:B------:R-:W-:-:S04]  /*0a50*/  IADD3 R18, R18, -0x3, RZ ;  /* 0xfffffffd12127810 */ /* 0x000fc80007ffe0ff */
[----:B------:R-:W-:Y:S01]  /*0a60*/  IABS R24, R0 ;  /* 0x0000000000187213 */ /* 0x000fe20000000000 */
[----:B------:R-:W-:Y:S01]  /*0a70*/  VIADD R0, R19, 0xfffffffd ;  /* 0xfffffffd13007836 */ /* 0x000fe20000000000 */
[----:B------:R-:W-:Y:S02]  /*0a80*/  IABS R27, R18 ;  /* 0x00000012001b7213 */ /* 0x000fe40000000000 */
[----:B------:R-:W-:Y:S02]  /*0a90*/  MOV R19, R24 ;  /* 0x0000001800137202 */ /* 0x000fe40000000f00 */
[----:B------:R-:W-:Y:S02]  /*0aa0*/  IABS R18, R0 ;  /* 0x0000000000127213 */ /* 0x000fe40000000000 */
[----:B------:R-:W-:Y:S01]  /*0ab0*/  IADD3 R0, R4, -R19, RZ ;  /* 0x8000001304007210 */ /* 0x000fe20007ffe0ff */
[----:B------:R-:W-:Y:S01]  /*0ac0*/  IMAD.IADD R4, R4, 0x1, -R27 ;  /* 0x0000000104047824 */ /* 0x000fe200078e0a1b */
[----:B------:R-:W-:Y:S01]  /*0ad0*/  MOV R27, R18 ;  /* 0x00000012001b7202 */ /* 0x000fe20000000f00 */
[----:B------:R-:W-:-:S04]  /*0ae0*/  IMAD.WIDE R28, R6, 0x4, R10 ;  /* 0x00000004061c7825 */ /* 0x000fc800078e020a */
[C---:B------:R-:W-:Y:S02]  /*0af0*/  IMAD R19, R27.reuse, -0x4, R0 ;  /* 0xfffffffc1b137824 */ /* 0x040fe400078e0200 */
[----:B------:R-:W-:Y:S01]  /*0b00*/  IMAD R27, R27, -0x4, R4 ;  /* 0xfffffffc1b1b7824 */ /* 0x000fe200078e0204 */
[----:B------:R-:W5:Y:S01]  /*0b10*/  LDG.E.EL R28, desc[UR4][R28.64] ;  /* 0x000000041c1c7981 */ /* 0x000f62000c2e1900 */
[----:B------:R-:W-:-:S04]  /*0b20*/  IMAD.WIDE R4, R5, 0x4, R10 ;  /* 0x0000000405047825 */ /* 0x000fc800078e020a */
[--C-:B------:R-:W-:Y:S02]  /*0b30*/  IMAD.WIDE R18, R19, 0x4, R10.reuse ;  /* 0x0000000413127825 */ /* 0x100fe400078e020a */
[----:B------:R-:W5:Y:S02]  /*0b40*/  LDG.E.EL R4, desc[UR4][R4.64] ;  /* 0x0000000404047981 */ /* 0x000f64000c2e1900 */
[----:B------:R-:W-:Y:S02]  /*0b50*/  IMAD.WIDE R10, R27, 0x4, R10 ;  /* 0x000000041b0a7825 */ /* 0x000fe400078e020a */
[----:B------:R-:W5:Y:S02]  /*0b60*/  LDG.E.EL R18, desc[UR4][R18.64] ;  /* 0x0000000412127981 */ /* 0x000f64000c2e1900 */
[C---:B------:R-:W-:Y:S02]  /*0b70*/  IMAD.WIDE R12, R3.reuse, 0x4, R12 ;  /* 0x00000004030c7825 */ /* 0x040fe400078e020c */
[----:B------:R0:W5:Y:S02]  /*0b80*/  LDG.E.EL R10, desc[UR4][R10.64] ;  /* 0x000000040a0a7981 */ /* 0x000164000c2e1900 */
[----:B------:R-:W-:-:S02]  /*0b90*/  IMAD.WIDE R16, R3, 0x4, R16 ;  /* 0x0000000403107825 */ /* 0x000fc400078e0210 */
[----:B------:R1:W5:Y:S02]  /*0ba0*/  LDG.E.EL R13, desc[UR4][R12.64] ;  /* 0x000000040c0d7981 */ /* 0x000364000c2e1900 */
[----:B------:R-:W-:Y:S02]  /*0bb0*/  IMAD.WIDE R14, R3, 0x4, R14 ;  /* 0x00000004030e7825 */ /* 0x000fe400078e020e */
[----:B------:R1:W5:Y:S04]  /*0bc0*/  LDG.E.EL R16, desc[UR4][R16.64] ;  /* 0x0000000410107981 */ /* 0x000368000c2e1900 */
[----:B------:R-:W5:Y:S01]  /*0bd0*/  LDG.E.EL R15, desc[UR4][R14.64] ;  /* 0x000000040e0f7981 */ /* 0x000f62000c2e1900 */
[----:B0-----:R-:W-:Y:S01]  /*0be0*/  HFMA2.MMA R11, -RZ, RZ, 1.625, 0 ;  /* 0x3e800000ff0b7435 */ /* 0x001fe200000001ff */
[----:B---3--:R-:W-:-:S04]  /*0bf0*/  FADD R7, R7, 9.9999997473787516356e-06 ;  /* 0x3727c5ac07077421 */ /* 0x008fc80000000000 */
[----:B------:R-:W0:Y:S01]  /*0c00*/  MUFU.SQRT R3, R7 ;  /* 0x0000000700037308 */ /* 0x000e220000002000 */
[----:B--2---:R-:W-:-:S07]  /*0c10*/  FADD R8, R8, 9.9999997473787516356e-06 ;  /* 0x3727c5ac08087421 */ /* 0x004fce0000000000 */
[----:B------:R-:W2:Y:S01]  /*0c20*/  MUFU.SQRT R0, R8 ;  /* 0x0000000800007308 */ /* 0x000ea20000002000 */
[C---:B0-----:R-:W-:Y:S02]  /*0c30*/  FSETP.GT.AND P0, PT, R3.reuse, 8.50705917302346158658e+37, PT ;  /* 0x7e8000000300780b */ /* 0x041fe40003f04000 */
[----:B------:R-:W-:Y:S02]  /*0c40*/  FSETP.GEU.AND P2, PT, R3, 1.175494350822287508e-38, PT ;  /* 0x008000000300780b */ /* 0x000fe40003f4e000 */
[C---:B--2---:R-:W-:Y:S02]  /*0c50*/  FSETP.GT.AND P1, PT, R0.reuse, 8.50705917302346158658e+37, PT ;  /* 0x7e8000000000780b */ /* 0x044fe40003f24000 */
[----:B------:R-:W-:-:S07]  /*0c60*/  FSETP.GEU.AND P3, PT, R0, 1.175494350822287508e-38, PT ;  /* 0x008000000000780b */ /* 0x000fce0003f6e000 */
[----:B------:R-:W-:-:S04]  /*0c70*/  @P0 FMUL R3, R3, 0.25 ;  /* 0x3e80000003030820 */ /* 0x000fc80000400000 */
[----:B------:R-:W-:Y:S01]  /*0c80*/  @!P2 FMUL R3, R3, 16777216 ;  /* 0x4b8000000303a820 */ /* 0x000fe20000400000 */
[----:B------:R-:W-:-:S05]  /*0c90*/  @P1 FMUL R0, R0, 0.25 ;  /* 0x3e80000000001820 */ /* 0x000fca0000400000 */
[----:B------:R-:W0:Y:S01]  /*0ca0*/  MUFU.RCP R3, R3 ;  /* 0x0000000300037308 */ /* 0x000e220000001000 */
[----:B------:R-:W-:Y:S01]  /*0cb0*/  FSEL R6, R11, 1, P0 ;  /* 0x3f8000000b067808 */ /* 0x000fe20000000000 */
[----:B------:R-:W-:-:S04]  /*0cc0*/  @!P3 FMUL R0, R0, 16777216 ;  /* 0x4b8000000000b820 */ /* 0x000fc80000400000 */
[----:B------:R-:W-:Y:S02]  /*0cd0*/  @!P2 FMUL R6, R6, 16777216 ;  /* 0x4b8000000606a820 */ /* 0x000fe40000400000 */
[----:B------:R-:W2:Y:S01]  /*0ce0*/  MUFU.RCP R0, R0 ;  /* 0x0000000000007308 */ /* 0x000ea20000001000 */
[----:B------:R-:W-:Y:S01]  /*0cf0*/  FSEL R11, R11, 1, P1 ;  /* 0x3f8000000b0b7808 */ /* 0x000fe20000800000 */
[--C-:B----4-:R-:W-:Y:S01]  /*0d00*/  FADD R22, R22, -R20.reuse ;  /* 0x8000001416167221 */ /* 0x110fe20000000000 */
[----:B0-----:R-:W-:Y:S02]  /*0d10*/  FMUL R5, R3, R6 ;  /* 0x0000000603057220 */ /* 0x001fe40000400000 */
[----:B------:R-:W0:Y:S01]  /*0d20*/  LDC.64 R6, c[0x0][0x238] ;  /* 0x00008e00ff067b82 */ /* 0x000e220000000a00 */
[----:B------:R-:W-:Y:S01]  /*0d30*/  @!P3 FMUL R11, R11, 16777216 ;  /* 0x4b8000000b0bb820 */ /* 0x000fe20000400000 */
[--C-:B------:R-:W-:Y:S01]  /*0d40*/  FADD R8, R9, -R20.reuse ;  /* 0x8000001409087221 */ /* 0x100fe20000000000 */
[--C-:B-1----:R-:W-:Y:S01]  /*0d50*/  FADD R12, R23, -R20.reuse ;  /* 0x80000014170c7221 */ /* 0x102fe20000000000 */
[----:B------:R-:W-:Y:S01]  /*0d60*/  FADD R20, R25, -R20 ;  /* 0x8000001419147221 */ /* 0x000fe20000000000 */
[C---:B------:R-:W-:Y:S01]  /*0d70*/  FMUL R19, R5.reuse, R22 ;  /* 0x0000001605137220 */ /* 0x040fe20000400000 */
[----:B--2---:R-:W-:Y:S01]  /*0d80*/  FMUL R11, R0, R11 ;  /* 0x0000000b000b7220 */ /* 0x004fe20000400000 */
[C---:B------:R-:W-:Y:S01]  /*0d90*/  FMUL R3, R5.reuse, R8 ;  /* 0x0000000805037220 */ /* 0x040fe20000400000 */
[C---:B------:R-:W-:Y:S01]  /*0da0*/  FMUL R9, R5.reuse, R20 ;  /* 0x0000001405097220 */ /* 0x040fe20000400000 */
[----:B------:R-:W-:Y:S01]  /*0db0*/  FMUL R17, R5, R12 ;  /* 0x0000000c05117220 */ /* 0x000fe20000400000 */
[C-C-:B-----5:R-:W-:Y:S01]  /*0dc0*/  FFMA R5, R21.reuse, R19, R26.reuse ;  /* 0x0000001315057223 */ /* 0x160fe2000000001a */
[----:B------:R-:W-:-:S02]  /*0dd0*/  FFMA R3, R21, R3, R26 ;  /* 0x0000000315037223 */ /* 0x000fc4000000001a */
[C-C-:B------:R-:W-:Y:S01]  /*0de0*/  FFMA R0, R21.reuse, R17, R26.reuse ;  /* 0x0000001115007223 */ /* 0x140fe2000000001a */
[----:B------:R-:W-:Y:S01]  /*0df0*/  FFMA R21, R21, R9, R26 ;  /* 0x0000000915157223 */ /* 0x000fe2000000001a */
[----:B------:R-:W-:Y:S02]  /*0e00*/  FSETP.GEU.AND P6, PT, R5, RZ, PT ;  /* 0x000000ff0500720b */ /* 0x000fe40003fce000 */
[----:B------:R-:W-:Y:S02]  /*0e10*/  FSETP.GEU.AND P0, PT, R3, RZ, PT ;  /* 0x000000ff0300720b */ /* 0x000fe40003f0e000 */
[----:B------:R-:W-:Y:S02]  /*0e20*/  SEL R5, R5, RZ, P6 ;  /* 0x000000ff05057207 */ /* 0x000fe40003000000 */
[C---:B------:R-:W-:Y:S02]  /*0e30*/  FSETP.GEU.AND P1, PT, R21.reuse, RZ, PT ;  /* 0x000000ff1500720b */ /* 0x040fe40003f2e000 */
[----:B------:R-:W-:Y:S01]  /*0e40*/  FSETP.GEU.AND P2, PT, R0, RZ, PT ;  /* 0x000000ff0000720b */ /* 0x000fe20003f4e000 */
[----:B0-----:R-:W-:Y:S01]  /*0e50*/  IMAD.WIDE R8, R2, 0x4, R6 ;  /* 0x0000000402087825 */ /* 0x001fe200078e0206 */
[----:B------:R-:W-:-:S02]  /*0e60*/  SEL R7, R21, RZ, P1 ;  /* 0x000000ff15077207 */ /* 0x000fc40000800000 */
[----:B------:R-:W-:Y:S01]  /*0e70*/  SEL R6, R0, RZ, P2 ;  /* 0x000000ff00067207 */ /* 0x000fe20001000000 */
[--C-:B------:R-:W-:Y:S01]  /*0e80*/  FADD R4, R4, -R13.reuse ;  /* 0x8000000d04047221 */ /* 0x100fe20000000000 */
[--C-:B------:R-:W-:Y:S01]  /*0e90*/  FADD R28, R28, -R13.reuse ;  /* 0x8000000d1c1c7221 */ /* 0x100fe20000000000 */
[--C-:B------:R-:W-:Y:S01]  /*0ea0*/  FADD R18, R18, -R13.reuse ;  /* 0x8000000d12127221 */ /* 0x100fe20000000000 */
[----:B------:R-:W-:Y:S01]  /*0eb0*/  FADD R10, R10, -R13 ;  /* 0x8000000d0a0a7221 */ /* 0x000fe20000000000 */
[C---:B------:R-:W-:Y:S01]  /*0ec0*/  FMUL R4, R11.reuse, R4 ;  /* 0x000000040b047220 */ /* 0x040fe20000400000 */
[C---:B------:R-:W-:Y:S01]  /*0ed0*/  FMUL R28, R11.reuse, R28 ;  /* 0x0000001c0b1c7220 */ /* 0x040fe20000400000 */
[C---:B------:R-:W-:Y:S01]  /*0ee0*/  FMUL R18, R11.reuse, R18 ;  /* 0x000000120b127220 */ /* 0x040fe20000400000 */
[----:B------:R-:W-:Y:S01]  /*0ef0*/  FMUL R10, R11, R10 ;  /* 0x0000000a0b0a7220 */ /* 0x000fe20000400000 */
[C-C-:B------:R-:W-:Y:S01]  /*0f00*/  FFMA R11, R16.reuse, R4, R15.reuse ;  /* 0x00000004100b7223 */ /* 0x140fe2000000000f */
[C-C-:B------:R-:W-:Y:S01]  /*0f10*/  FFMA R28, R16.reuse, R28, R15.reuse ;  /* 0x0000001c101c7223 */ /* 0x140fe2000000000f */
[C-C-:B------:R-:W-:Y:S01]  /*0f20*/  FFMA R18, R16.reuse, R18, R15.reuse ;  /* 0x0000001210127223 */ /* 0x140fe2000000000f */
[----:B------:R-:W-:-:S02]  /*0f30*/  FFMA R10, R16, R10, R15 ;  /* 0x0000000a100a7223 */ /* 0x000fc4000000000f */
[----:B------:R-:W-:Y:S02]  /*0f40*/  FSETP.GEU.AND P3, PT, R11, RZ, PT ;  /* 0x000000ff0b00720b */ /* 0x000fe40003f6e000 */
[----:B------:R-:W-:Y:S02]  /*0f50*/  FSETP.GEU.AND P4, PT, R28, RZ, PT ;  /* 0x000000ff1c00720b */ /* 0x000fe40003f8e000 */
[----:B------:R-:W-:Y:S02]  /*0f60*/  FSETP.GEU.AND P5, PT, R18, RZ, PT ;  /* 0x000000ff1200720b */ /* 0x000fe40003fae000 */
[----:B------:R-:W-:Y:S02]  /*0f70*/  FSETP.GEU.AND P6, PT, R10, RZ, PT ;  /* 0x000000ff0a00720b */ /* 0x000fe40003fce000 */
[----:B------:R-:W-:Y:S02]  /*0f80*/  SEL R4, R3, RZ, P0 ;  /* 0x000000ff03047207 */ /* 0x000fe40000000000 */
[----:B------:R-:W-:-:S02]  /*0f90*/  SEL R16, R11, RZ, P3 ;  /* 0x000000ff0b107207 */ /* 0x000fc40001800000 */
[----:B------:R-:W-:Y:S02]  /*0fa0*/  SEL R17, R28, RZ, P4 ;  /* 0x000000ff1c117207 */ /* 0x000fe40002000000 */
[----:B------:R-:W-:Y:S02]  /*0fb0*/  SEL R18, R18, RZ, P5 ;  /* 0x000000ff12127207 */ /* 0x000fe40002800000 */
[----:B------:R-:W-:Y:S01]  /*0fc0*/  SEL R19, R10, RZ, P6 ;  /* 0x000000ff0a137207 */ /* 0x000fe20003000000 */
[----:B------:R-:W-:Y:S04]  /*0fd0*/  STG.E.128 desc[UR4][R8.64], R4 ;  /* 0x0000000408007986 */ /* 0x000fe8000c101d04 */
[----:B------:R-:W-:Y:S01]  /*0fe0*/  STG.E.128 desc[UR4][R8.64+0x800], R16 ;  /* 0x0008001008007986 */ /* 0x000fe2000c101d04 */
[----:B------:R-:W-:Y:S05]  /*0ff0*/  EXIT ;  /* 0x000000000000794d */ /* 0x000fea0003800000 */
.L_x_0:
[----:B------:R-:W-:-:S00]  /*1000*/  BRA `(.L_x_0) ;  /* 0xfffffffc00fc7947 */ /* 0x000fc0000383ffff */
[----:B------:R-:W-:-:S00]  /*1010*/  NOP ;  /* 0x0000000000007918 */ /* 0x000fc00000000000 */
        /* <DEDUP_REMOVED lines=14> */
.L_x_1:


//--------------------- .nv.global.init           --------------------------
	.section	.nv.global.init,"aw",@progbits
.nv.global.init:
	.type		_$_str,@object
	.size		_$_str,(_$_str_$_2 - _$_str)
_$_str:
        /*0000*/ 	.byte	0x5f, 0x5f, 0x43, 0x55, 0x44, 0x41, 0x5f, 0x46, 0x54, 0x5a, 0x00
	.type		_$_str_$_2,@object
	.size		_$_str_$_2,(.L_1 - _$_str_$_2)
_$_str_$_2:
        /*000b*/ 	.byte	0x5f, 0x5f, 0x43, 0x55, 0x44, 0x41, 0x5f, 0x50, 0x52, 0x45, 0x43, 0x5f, 0x53, 0x51, 0x52, 0x54
        /*001b*/ 	.byte	0x00
.L_1:


//--------------------- .nv.constant0.triton_poi_fused__native_batch_norm_legit_no_training_reflection_pad2d_relu_2 --------------------------
	.section	.nv.constant0.triton_poi_fused__native_batch_norm_legit_no_training_reflection_pad2d_relu_2,"a",@progbits
	.sectionflags	@""
	.align	4
.nv.constant0.triton_poi_fused__native_batch_norm_legit_no_training_reflection_pad2d_relu_2:
	.zero		580
